	.headerflags	@"EF_CUDA_TEXMODE_UNIFIED EF_CUDA_64BIT_ADDRESS EF_CUDA_SM86 EF_CUDA_VIRTUAL_SM(EF_CUDA_SM86)"
	.elftype	@"ET_EXEC"


//--------------------- .nv.info                  --------------------------
	.section	.nv.info,"",@"SHT_CUDA_INFO"
	.align	4


	//----- nvinfo : EIATTR_REGCOUNT
	.align		4
        /*0000*/ 	.byte	0x04, 0x2f
        /*0002*/ 	.short	(.L_1 - .L_0)
	.align		4
.L_0:
        /*0004*/ 	.word	index@(triton_)
        /*0008*/ 	.word	0x0000000a


	//----- nvinfo : EIATTR_MIN_STACK_SIZE
	.align		4
.L_1:
        /*000c*/ 	.byte	0x04, 0x12
        /*000e*/ 	.short	(.L_3 - .L_2)
	.align		4
.L_2:
        /*0010*/ 	.word	index@(triton_)
        /*0014*/ 	.word	0x00000000


	//----- nvinfo : EIATTR_FRAME_SIZE
	.align		4
.L_3:
        /*0018*/ 	.byte	0x04, 0x11
        /*001a*/ 	.short	(.L_5 - .L_4)
	.align		4
.L_4:
        /*001c*/ 	.word	index@(triton_)
        /*0020*/ 	.word	0x00000000


	//----- nvinfo : EIATTR_MIN_STACK_SIZE
	.align		4
.L_5:
        /*0024*/ 	.byte	0x04, 0x12
        /*0026*/ 	.short	(.L_7 - .L_6)
	.align		4
.L_6:
        /*0028*/ 	.word	index@(triton_)
        /*002c*/ 	.word	0x00000000
.L_7:


//--------------------- .nv.info.triton_          --------------------------
	.section	.nv.info.triton_,"",@"SHT_CUDA_INFO"
	.sectionflags	@""
	.align	4


	//----- nvinfo : EIATTR_CUDA_API_VERSION
	.align		4
        /*0000*/ 	.byte	0x04, 0x37
        /*0002*/ 	.short	(.L_9 - .L_8)
.L_8:
        /*0004*/ 	.word	0x0000007c


	//----- nvinfo : EIATTR_SW2861232_WAR
	.align		4
.L_9:
        /*0008*/ 	.byte	0x01, 0x35
	.zero		2


	//----- nvinfo : EIATTR_PARAM_CBANK
	.align		4
        /*000c*/ 	.byte	0x04, 0x0a
        /*000e*/ 	.short	(.L_11 - .L_10)
	.align		4
.L_10:
        /*0010*/ 	.word	index@(.nv.constant0.triton_)
        /*0014*/ 	.short	0x0160
        /*0016*/ 	.short	0x0020


	//----- nvinfo : EIATTR_CBANK_PARAM_SIZE
	.align		4
.L_11:
        /*0018*/ 	.byte	0x03, 0x19
        /*001a*/ 	.short	0x0020


	//----- nvinfo : EIATTR_KPARAM_INFO
	.align		4
        /*001c*/ 	.byte	0x04, 0x17
        /*001e*/ 	.short	(.L_13 - .L_12)
.L_12:
        /*0020*/ 	.word	0x00000000
        /*0024*/ 	.short	0x0003
        /*0026*/ 	.short	0x0018
        /*0028*/ 	.byte	0x00, 0xf4, 0x21, 0x00


	//----- nvinfo : EIATTR_KPARAM_INFO
	.align		4
.L_13:
        /*002c*/ 	.byte	0x04, 0x17
        /*002e*/ 	.short	(.L_15 - .L_14)
.L_14:
        /*0030*/ 	.word	0x00000000
        /*0034*/ 	.short	0x0002
        /*0036*/ 	.short	0x0010
        /*0038*/ 	.byte	0x00, 0xf0, 0x11, 0x00


	//----- nvinfo : EIATTR_KPARAM_INFO
	.align		4
.L_15:
        /*003c*/ 	.byte	0x04, 0x17
        /*003e*/ 	.short	(.L_17 - .L_16)
.L_16:
        /*0040*/ 	.word	0x00000000
        /*0044*/ 	.short	0x0001
        /*0046*/ 	.short	0x0008
        /*0048*/ 	.byte	0x00, 0xf4, 0x21, 0x00


	//----- nvinfo : EIATTR_KPARAM_INFO
	.align		4
.L_17:
        /*004c*/ 	.byte	0x04, 0x17
        /*004e*/ 	.short	(.L_19 - .L_18)
.L_18:
        /*0050*/ 	.word	0x00000000
        /*0054*/ 	.short	0x0000
        /*0056*/ 	.short	0x0000
        /*0058*/ 	.byte	0x00, 0xf4, 0x21, 0x00


	//----- nvinfo : EIATTR_MAXREG_COUNT
	.align		4
.L_19:
        /*005c*/ 	.byte	0x03, 0x1b
        /*005e*/ 	.short	0x00ff


	//----- nvinfo : EIATTR_EXIT_INSTR_OFFSETS
	.align		4
        /*0060*/ 	.byte	0x04, 0x1c
        /*0062*/ 	.short	(.L_21 - .L_20)


	//   ....[0]....
.L_20:
        /*0064*/ 	.word	0x00000190


	//----- nvinfo : EIATTR_REQNTID
	.align		4
.L_21:
        /*0068*/ 	.byte	0x04, 0x10
        /*006a*/ 	.short	(.L_23 - .L_22)
.L_22:
        /*006c*/ 	.word	0x00000100
        /*0070*/ 	.word	0x00000001
        /*0074*/ 	.word	0x00000001
.L_23:


//--------------------- .nv.callgraph             --------------------------
	.section	.nv.callgraph,"",@"SHT_CUDA_CALLGRAPH"
	.align	4
	.sectionentsize	8
	.align		4
        /*0000*/ 	.word	0x00000000
	.align		4
        /*0004*/ 	.word	0xffffffff
	.align		4
        /*0008*/ 	.word	0x00000000
	.align		4
        /*000c*/ 	.word	0xfffffffe
	.align		4
        /*0010*/ 	.word	0x00000000
	.align		4
        /*0014*/ 	.word	0xfffffffd
	.align		4
        /*0018*/ 	.word	0x00000000
	.align		4
        /*001c*/ 	.word	0xfffffffc


//--------------------- .nv.rel.action            --------------------------
	.section	.nv.rel.action,"",@"SHT_CUDA_RELOCINFO"
	.align	8
	.sectionentsize	8
        /*0000*/ 	.byte	0x73, 0x00, 0x00, 0x00, 0x00, 0x00, 0x00, 0x00, 0x00, 0x00, 0x00, 0x11, 0x25, 0x00, 0x05, 0x36


//--------------------- .nv.constant0.triton_     --------------------------
	.section	.nv.constant0.triton_,"a",@progbits
	.sectionflags	@""
	.align	4
.nv.constant0.triton_:
	.zero		384


//--------------------- .text.triton_             --------------------------
	.section	.text.triton_,"ax",@progbits
	.sectioninfo	@"SHI_REGISTERS=10"
	.align	128
        .global         triton_
        .type           triton_,@function
        .size           triton_,(.L_x_1 - triton_)
        .other          triton_,@"STO_CUDA_ENTRY STV_DEFAULT"
triton_:
.text.triton_:
[----:B------:R-:W-:Y:S02]  /*0000*/  IMAD.MOV.U32 R1, RZ, RZ, c[0x0][0x28] ;  /* 0x00000a00ff017624 */ /* 0x000fe400078e00ff */
[----:B------:R-:W0:Y:S01]  /*0010*/  S2R R0, SR_TID.X ;  /* 0x0000000000007919 */ /* 0x000e220000002100 */
[----:B------:R-:W-:Y:S01]  /*0020*/  IMAD.MOV.U32 R7, RZ, RZ, 0x2 ;  /* 0x00000002ff077424 */ /* 0x000fe200078e00ff */
[----:B------:R-:W-:Y:S02]  /*0030*/  ULDC.64 UR4, c[0x0][0x118] ;  /* 0x0000460000047ab9 */ /* 0x000fe40000000a00 */
[----:B------:R-:W1:Y:S01]  /*0040*/  S2R R5, SR_CTAID.X ;  /* 0x0000000000057919 */ /* 0x000e620000002500 */
[----:B0-----:R-:W-:Y:S01]  /*0050*/  IMAD.SHL.U32 R0, R0, 0x2, RZ ;  /* 0x0000000200007824 */ /* 0x001fe200078e00ff */
[----:B-1----:R-:W-:-:S04]  /*0060*/  SHF.R.S32.HI R3, RZ, 0x16, R5 ;  /* 0x00000016ff037819 */ /* 0x002fc80000011405 */
[----:B------:R-:W-:Y:S02]  /*0070*/  LOP3.LUT R0, R0, 0x1fe, RZ, 0xc0, !PT ;  /* 0x000001fe00007812 */ /* 0x000fe400078ec0ff */
[----:B------:R-:W-:-:S03]  /*0080*/  SGXT R3, R3, 0x1 ;  /* 0x000000010303781a */ /* 0x000fc60000000200 */
[----:B------:R-:W-:-:S05]  /*0090*/  IMAD R0, R5, 0x200, R0 ;  /* 0x0000020005007824 */ /* 0x000fca00078e0200 */
[CC--:B------:R-:W-:Y:S02]  /*00a0*/  LEA.HI R2, R3.reuse, R0.reuse, RZ, 0x6 ;  /* 0x0000000003027211 */ /* 0x0c0fe400078f30ff */
[----:B------:R-:W-:Y:S02]  /*00b0*/  LEA.HI R5, R3, R0, RZ, 0xc ;  /* 0x0000000003057211 */ /* 0x000fe400078f60ff */
[----:B------:R-:W-:Y:S02]  /*00c0*/  SHF.R.S32.HI R4, RZ, 0x6, R2 ;  /* 0x00000006ff047819 */ /* 0x000fe40000011402 */
[----:B------:R-:W-:Y:S02]  /*00d0*/  LOP3.LUT R3, R2, 0xffffffc0, RZ, 0xc0, !PT ;  /* 0xffffffc002037812 */ /* 0x000fe400078ec0ff */
[----:B------:R-:W-:Y:S02]  /*00e0*/  LEA.HI R2, R4, R4, RZ, 0x6 ;  /* 0x0000000404027211 */ /* 0x000fe400078f30ff */
[----:B------:R-:W-:Y:S01]  /*00f0*/  SHF.R.S32.HI R6, RZ, 0xc, R5 ;  /* 0x0000000cff067819 */ /* 0x000fe20000011405 */
[----:B------:R-:W-:Y:S01]  /*0100*/  IMAD.IADD R3, R0, 0x1, -R3 ;  /* 0x0000000100037824 */ /* 0x000fe200078e0a03 */
[----:B------:R-:W-:-:S03]  /*0110*/  LOP3.LUT R5, R2, 0x1ffc0, RZ, 0xc0, !PT ;  /* 0x0001ffc002057812 */ /* 0x000fc600078ec0ff */
[----:B------:R-:W-:Y:S02]  /*0120*/  IMAD R6, R6, 0x40, R3 ;  /* 0x0000004006067824 */ /* 0x000fe400078e0203 */
[----:B------:R-:W-:-:S04]  /*0130*/  IMAD.IADD R5, R4, 0x1, -R5 ;  /* 0x0000000104057824 */ /* 0x000fc800078e0a05 */
[----:B------:R-:W-:-:S04]  /*0140*/  IMAD R2, R5, 0x8000, R6 ;  /* 0x0000800005027824 */ /* 0x000fc800078e0206 */
[----:B------:R-:W-:-:S06]  /*0150*/  IMAD.WIDE R2, R2, R7, c[0x0][0x160] ;  /* 0x0000580002027625 */ /* 0x000fcc00078e0207 */
[----:B------:R-:W2:Y:S01]  /*0160*/  LDG.E R3, [R2.64] ;  /* 0x0000000402037981 */ /* 0x000ea2000c1e1900 */
[----:B------:R-:W-:-:S05]  /*0170*/  IMAD.WIDE R4, R0, R7, c[0x0][0x168] ;  /* 0x00005a0000047625 */ /* 0x000fca00078e0207 */
[----:B--2---:R-:W-:Y:S01]  /*0180*/  STG.E [R4.64], R3 ;  /* 0x0000000304007986 */ /* 0x004fe2000c101904 */
[----:B------:R-:W-:Y:S05]  /*0190*/  EXIT ;  /* 0x000000000000794d */ /* 0x000fea0003800000 */
.L_x_0:
[----:B------:R-:W-:-:S00]  /*01a0*/  BRA `(.L_x_0) ;  /* 0xfffffff000007947 */ /* 0x000fc0000383ffff */
[----:B------:R-:W-:-:S00]  /*01b0*/  NOP ;  /* 0x0000000000007918 */ /* 0x000fc00000000000 */
        /* <DEDUP_REMOVED lines=12> */
.L_x_1:
